//
// Generated by NVIDIA NVVM Compiler
//
// Compiler Build ID: CL-36424714
// Cuda compilation tools, release 13.0, V13.0.88
// Based on NVVM 20.0.0
//

.version 9.0
.target sm_100
.address_size 64

	// .globl	_Z19compute_temperaturePdS_S_didd
.extern .shared .align 16 .b8 sdata[];

.visible .entry _Z19compute_temperaturePdS_S_didd(
	.param .u64 .ptr .align 1 _Z19compute_temperaturePdS_S_didd_param_0,
	.param .u64 .ptr .align 1 _Z19compute_temperaturePdS_S_didd_param_1,
	.param .u64 .ptr .align 1 _Z19compute_temperaturePdS_S_didd_param_2,
	.param .f64 _Z19compute_temperaturePdS_S_didd_param_3,
	.param .u32 _Z19compute_temperaturePdS_S_didd_param_4,
	.param .f64 _Z19compute_temperaturePdS_S_didd_param_5,
	.param .f64 _Z19compute_temperaturePdS_S_didd_param_6
)
{
	.reg .pred 	%p<9>;
	.reg .b32 	%r<19>;
	.reg .b64 	%rd<21>;
	.reg .b64 	%fd<16>;

	ld.param.u64 	%rd2, [_Z19compute_temperaturePdS_S_didd_param_0];
	ld.param.u64 	%rd4, [_Z19compute_temperaturePdS_S_didd_param_1];
	ld.param.u64 	%rd3, [_Z19compute_temperaturePdS_S_didd_param_2];
	ld.param.f64 	%fd1, [_Z19compute_temperaturePdS_S_didd_param_3];
	ld.param.u32 	%r6, [_Z19compute_temperaturePdS_S_didd_param_4];
	ld.param.f64 	%fd2, [_Z19compute_temperaturePdS_S_didd_param_5];
	ld.param.f64 	%fd3, [_Z19compute_temperaturePdS_S_didd_param_6];
	cvta.to.global.u64 	%rd1, %rd4;
	mov.u32 	%r7, %ctaid.x;
	mov.u32 	%r8, %ntid.x;
	mov.u32 	%r9, %tid.x;
	mad.lo.s32 	%r1, %r7, %r8, %r9;
	mov.u32 	%r10, %ctaid.y;
	mov.u32 	%r11, %ntid.y;
	mov.u32 	%r12, %tid.y;
	mad.lo.s32 	%r13, %r10, %r11, %r12;
	max.s32 	%r14, %r1, %r13;
	setp.ge.s32 	%p1, %r14, %r6;
	@%p1 bra 	$L__BB0_4;
	mul.lo.s32 	%r3, %r6, %r13;
	add.s32 	%r4, %r3, %r1;
	setp.ne.s32 	%p2, %r1, 0;
	add.s32 	%r15, %r6, -1;
	setp.ne.s32 	%p3, %r1, %r15;
	and.pred  	%p4, %p2, %p3;
	setp.ne.s32 	%p5, %r13, 0;
	and.pred  	%p6, %p5, %p4;
	setp.ne.s32 	%p7, %r13, %r15;
	and.pred  	%p8, %p6, %p7;
	@%p8 bra 	$L__BB0_3;
	mul.wide.s32 	%rd19, %r4, 8;
	add.s64 	%rd20, %rd1, %rd19;
	st.global.f64 	[%rd20], %fd3;
	bra.uni 	$L__BB0_4;
$L__BB0_3:
	cvta.to.global.u64 	%rd5, %rd2;
	sub.s32 	%r16, %r3, %r6;
	add.s32 	%r17, %r16, %r1;
	add.s32 	%r18, %r4, %r6;
	mul.f64 	%fd4, %fd2, %fd2;
	div.rn.f64 	%fd5, %fd4, %fd1;
	cvta.to.global.u64 	%rd6, %rd3;
	mul.wide.s32 	%rd7, %r4, 8;
	add.s64 	%rd8, %rd6, %rd7;
	ld.global.f64 	%fd6, [%rd8];
	mul.wide.s32 	%rd9, %r17, 8;
	add.s64 	%rd10, %rd5, %rd9;
	ld.global.f64 	%fd7, [%rd10];
	mul.wide.s32 	%rd11, %r18, 8;
	add.s64 	%rd12, %rd5, %rd11;
	ld.global.f64 	%fd8, [%rd12];
	add.f64 	%fd9, %fd7, %fd8;
	cvt.s64.s32 	%rd13, %r3;
	cvt.s64.s32 	%rd14, %r1;
	add.s64 	%rd15, %rd14, %rd13;
	shl.b64 	%rd16, %rd15, 3;
	add.s64 	%rd17, %rd5, %rd16;
	ld.global.f64 	%fd10, [%rd17+-8];
	add.f64 	%fd11, %fd9, %fd10;
	ld.global.f64 	%fd12, [%rd17+8];
	add.f64 	%fd13, %fd11, %fd12;
	fma.rn.f64 	%fd14, %fd5, %fd6, %fd13;
	mul.f64 	%fd15, %fd14, 0d3FD0000000000000;
	add.s64 	%rd18, %rd1, %rd7;
	st.global.f64 	[%rd18], %fd15;
$L__BB0_4:
	ret;

}
	// .globl	_Z12compute_diffPdS_S_i
.visible .entry _Z12compute_diffPdS_S_i(
	.param .u64 .ptr .align 1 _Z12compute_diffPdS_S_i_param_0,
	.param .u64 .ptr .align 1 _Z12compute_diffPdS_S_i_param_1,
	.param .u64 .ptr .align 1 _Z12compute_diffPdS_S_i_param_2,
	.param .u32 _Z12compute_diffPdS_S_i_param_3
)
{
	.reg .pred 	%p<2>;
	.reg .b32 	%r<6>;
	.reg .b64 	%rd<11>;
	.reg .b64 	%fd<5>;

	ld.param.u64 	%rd1, [_Z12compute_diffPdS_S_i_param_0];
	ld.param.u64 	%rd2, [_Z12compute_diffPdS_S_i_param_1];
	ld.param.u64 	%rd3, [_Z12compute_diffPdS_S_i_param_2];
	ld.param.u32 	%r2, [_Z12compute_diffPdS_S_i_param_3];
	mov.u32 	%r3, %ctaid.x;
	mov.u32 	%r4, %ntid.x;
	mov.u32 	%r5, %tid.x;
	mad.lo.s32 	%r1, %r3, %r4, %r5;
	setp.ge.s32 	%p1, %r1, %r2;
	@%p1 bra 	$L__BB1_2;
	cvta.to.global.u64 	%rd4, %rd1;
	cvta.to.global.u64 	%rd5, %rd2;
	cvta.to.global.u64 	%rd6, %rd3;
	mul.wide.s32 	%rd7, %r1, 8;
	add.s64 	%rd8, %rd4, %rd7;
	ld.global.f64 	%fd1, [%rd8];
	add.s64 	%rd9, %rd5, %rd7;
	ld.global.f64 	%fd2, [%rd9];
	sub.f64 	%fd3, %fd1, %fd2;
	abs.f64 	%fd4, %fd3;
	add.s64 	%rd10, %rd6, %rd7;
	st.global.f64 	[%rd10], %fd4;
$L__BB1_2:
	ret;

}
	// .globl	_Z10reduce_maxPdS_i
.visible .entry _Z10reduce_maxPdS_i(
	.param .u64 .ptr .align 1 _Z10reduce_maxPdS_i_param_0,
	.param .u64 .ptr .align 1 _Z10reduce_maxPdS_i_param_1,
	.param .u32 _Z10reduce_maxPdS_i_param_2
)
{
	.reg .pred 	%p<9>;
	.reg .b32 	%r<17>;
	.reg .b64 	%rd<11>;
	.reg .b64 	%fd<12>;

	ld.param.u64 	%rd3, [_Z10reduce_maxPdS_i_param_0];
	ld.param.u64 	%rd2, [_Z10reduce_maxPdS_i_param_1];
	ld.param.u32 	%r9, [_Z10reduce_maxPdS_i_param_2];
	cvta.to.global.u64 	%rd1, %rd3;
	mov.u32 	%r1, %tid.x;
	mov.u32 	%r2, %ctaid.x;
	mov.u32 	%r16, %ntid.x;
	mul.lo.s32 	%r10, %r16, %r2;
	shl.b32 	%r11, %r10, 1;
	add.s32 	%r4, %r11, %r1;
	setp.ge.s32 	%p1, %r4, %r9;
	mov.f64 	%fd11, 0d0000000000000000;
	@%p1 bra 	$L__BB2_2;
	mul.wide.s32 	%rd4, %r4, 8;
	add.s64 	%rd5, %rd1, %rd4;
	ld.global.f64 	%fd11, [%rd5];
$L__BB2_2:
	add.s32 	%r5, %r4, %r16;
	setp.ge.u32 	%p2, %r5, %r9;
	@%p2 bra 	$L__BB2_4;
	mul.wide.u32 	%rd6, %r5, 8;
	add.s64 	%rd7, %rd1, %rd6;
	ld.global.f64 	%fd7, [%rd7];
	setp.gt.f64 	%p3, %fd7, %fd11;
	selp.f64 	%fd11, %fd7, %fd11, %p3;
$L__BB2_4:
	shl.b32 	%r12, %r1, 3;
	mov.u32 	%r13, sdata;
	add.s32 	%r6, %r13, %r12;
	st.shared.f64 	[%r6], %fd11;
	bar.sync 	0;
	setp.lt.u32 	%p4, %r16, 2;
	@%p4 bra 	$L__BB2_9;
$L__BB2_5:
	mov.u32 	%r7, %r16;
	shr.u32 	%r16, %r7, 1;
	setp.ge.u32 	%p5, %r1, %r16;
	@%p5 bra 	$L__BB2_8;
	shl.b32 	%r14, %r16, 3;
	add.s32 	%r15, %r6, %r14;
	ld.shared.f64 	%fd5, [%r15];
	ld.shared.f64 	%fd8, [%r6];
	setp.leu.f64 	%p6, %fd5, %fd8;
	@%p6 bra 	$L__BB2_8;
	st.shared.f64 	[%r6], %fd5;
$L__BB2_8:
	bar.sync 	0;
	setp.gt.u32 	%p7, %r7, 3;
	@%p7 bra 	$L__BB2_5;
$L__BB2_9:
	setp.ne.s32 	%p8, %r1, 0;
	@%p8 bra 	$L__BB2_11;
	ld.shared.f64 	%fd9, [sdata];
	cvta.to.global.u64 	%rd8, %rd2;
	mul.wide.u32 	%rd9, %r2, 8;
	add.s64 	%rd10, %rd8, %rd9;
	st.global.f64 	[%rd10], %fd9;
$L__BB2_11:
	ret;

}


// ===== COMPILED SASS (sm_100) =====

	.target	sm_100

	.elftype	@"ET_EXEC"


//--------------------- .note.nv.tkinfo           --------------------------
	.section	.note.nv.tkinfo,"",@"SHT_NOTE"
	.sectionflags	@"SHF_NOTE_NV_TKINFO"
	.tkinfo
        /*0018*/ 	.word	0x00000002
        /*0030*/ 	.string	""
        /*0030*/ 	.string	"ptxas"
        /*0030*/ 	.string	"Cuda compilation tools, release 13.0, V13.0.88"
        /*0030*/ 	.string	"Build cuda_13.0.r13.0/compiler.36424714_0"
        /*0030*/ 	.string	"-arch sm_100 -m 64 "



//--------------------- .note.nv.cuinfo           --------------------------
	.section	.note.nv.cuinfo,"",@"SHT_NOTE"
	.sectionflags	@"SHF_NOTE_NV_CUINFO"
        /*0018*/ 	.short	0x0002
        /*001a*/ 	.short	0x0064
        /*001c*/ 	.short	0x0082
	.zero		2


//--------------------- .nv.info                  --------------------------
	.section	.nv.info,"",@"SHT_CUDA_INFO"
	.align	4


	//----- nvinfo : EIATTR_REGCOUNT
	.align		4
        /*0000*/ 	.byte	0x04, 0x2f
        /*0002*/ 	.short	(.L_1 - .L_0)
	.align		4
.L_0:
        /*0004*/ 	.word	index@(_Z19compute_temperaturePdS_S_didd)
        /*0008*/ 	.word	0x0000001d


	//----- nvinfo : EIATTR_FRAME_SIZE
	.align		4
.L_1:
        /*000c*/ 	.byte	0x04, 0x11
        /*000e*/ 	.short	(.L_3 - .L_2)
	.align		4
.L_2:
        /*0010*/ 	.word	index@($__internal_0_$__cuda_sm20_div_rn_f64_full)
        /*0014*/ 	.word	0x00000000


	//----- nvinfo : EIATTR_FRAME_SIZE
	.align		4
.L_3:
        /*0018*/ 	.byte	0x04, 0x11
        /*001a*/ 	.short	(.L_5 - .L_4)
	.align		4
.L_4:
        /*001c*/ 	.word	index@(_Z19compute_temperaturePdS_S_didd)
        /*0020*/ 	.word	0x00000000


	//----- nvinfo : EIATTR_REGCOUNT
	.align		4
.L_5:
        /*0024*/ 	.byte	0x04, 0x2f
        /*0026*/ 	.short	(.L_7 - .L_6)
	.align		4
.L_6:
        /*0028*/ 	.word	index@(_Z12compute_diffPdS_S_i)
        /*002c*/ 	.word	0x00000010


	//----- nvinfo : EIATTR_FRAME_SIZE
	.align		4
.L_7:
        /*0030*/ 	.byte	0x04, 0x11
        /*0032*/ 	.short	(.L_9 - .L_8)
	.align		4
.L_8:
        /*0034*/ 	.word	index@(_Z12compute_diffPdS_S_i)
        /*0038*/ 	.word	0x00000000


	//----- nvinfo : EIATTR_REGCOUNT
	.align		4
.L_9:
        /*003c*/ 	.byte	0x04, 0x2f
        /*003e*/ 	.short	(.L_11 - .L_10)
	.align		4
.L_10:
        /*0040*/ 	.word	index@(_Z10reduce_maxPdS_i)
        /*0044*/ 	.word	0x00000010


	//----- nvinfo : EIATTR_FRAME_SIZE
	.align		4
.L_11:
        /*0048*/ 	.byte	0x04, 0x11
        /*004a*/ 	.short	(.L_13 - .L_12)
	.align		4
.L_12:
        /*004c*/ 	.word	index@(_Z10reduce_maxPdS_i)
        /*0050*/ 	.word	0x00000000


	//----- nvinfo : EIATTR_MIN_STACK_SIZE
	.align		4
.L_13:
        /*0054*/ 	.byte	0x04, 0x12
        /*0056*/ 	.short	(.L_15 - .L_14)
	.align		4
.L_14:
        /*0058*/ 	.word	index@(_Z10reduce_maxPdS_i)
        /*005c*/ 	.word	0x00000000


	//----- nvinfo : EIATTR_MIN_STACK_SIZE
	.align		4
.L_15:
        /*0060*/ 	.byte	0x04, 0x12
        /*0062*/ 	.short	(.L_17 - .L_16)
	.align		4
.L_16:
        /*0064*/ 	.word	index@(_Z12compute_diffPdS_S_i)
        /*0068*/ 	.word	0x00000000


	//----- nvinfo : EIATTR_MIN_STACK_SIZE
	.align		4
.L_17:
        /*006c*/ 	.byte	0x04, 0x12
        /*006e*/ 	.short	(.L_19 - .L_18)
	.align		4
.L_18:
        /*0070*/ 	.word	index@(_Z19compute_temperaturePdS_S_didd)
        /*0074*/ 	.word	0x00000000
.L_19:


//--------------------- .nv.compat                --------------------------
	.section	.nv.compat,"",@"SHT_CUDA_COMPAT_INFO"
	.align	4
        /*0000*/ 	.byte	0x02, 0x09, 0x00, 0x00, 0x02, 0x02, 0x01, 0x00, 0x02, 0x05, 0x05, 0x00, 0x03, 0x07, 0x01, 0x01
        /*0010*/ 	.byte	0x02, 0x03, 0x00, 0x00, 0x02, 0x06, 0x01, 0x00, 0x04, 0x0b, 0x08, 0x00, 0x01, 0x00, 0x00, 0x00
        /*0020*/ 	.byte	0x00, 0x00, 0x00, 0x00


//--------------------- .nv.info._Z10reduce_maxPdS_i --------------------------
	.section	.nv.info._Z10reduce_maxPdS_i,"",@"SHT_CUDA_INFO"
	.sectionflags	@""
	.align	4


	//----- nvinfo : EIATTR_CUDA_API_VERSION
	.align		4
        /*0000*/ 	.byte	0x04, 0x37
        /*0002*/ 	.short	(.L_21 - .L_20)
.L_20:
        /*0004*/ 	.word	0x00000082


	//----- nvinfo : EIATTR_KPARAM_INFO
	.align		4
.L_21:
        /*0008*/ 	.byte	0x04, 0x17
        /*000a*/ 	.short	(.L_23 - .L_22)
.L_22:
        /*000c*/ 	.word	0x00000000
        /*0010*/ 	.short	0x0002
        /*0012*/ 	.short	0x0010
        /*0014*/ 	.byte	0x00, 0xf0, 0x11, 0x00


	//----- nvinfo : EIATTR_KPARAM_INFO
	.align		4
.L_23:
        /*0018*/ 	.byte	0x04, 0x17
        /*001a*/ 	.short	(.L_25 - .L_24)
.L_24:
        /*001c*/ 	.word	0x00000000
        /*0020*/ 	.short	0x0001
        /*0022*/ 	.short	0x0008
        /*0024*/ 	.byte	0x00, 0xf5, 0x21, 0x00


	//----- nvinfo : EIATTR_KPARAM_INFO
	.align		4
.L_25:
        /*0028*/ 	.byte	0x04, 0x17
        /*002a*/ 	.short	(.L_27 - .L_26)
.L_26:
        /*002c*/ 	.word	0x00000000
        /*0030*/ 	.short	0x0000
        /*0032*/ 	.short	0x0000
        /*0034*/ 	.byte	0x00, 0xf5, 0x21, 0x00


	//----- nvinfo : EIATTR_SPARSE_MMA_MASK
	.align		4
.L_27:
        /*0038*/ 	.byte	0x03, 0x50
        /*003a*/ 	.short	0x0000


	//----- nvinfo : EIATTR_MAXREG_COUNT
	.align		4
        /*003c*/ 	.byte	0x03, 0x1b
        /*003e*/ 	.short	0x00ff


	//----- nvinfo : EIATTR_NUM_BARRIERS
	.align		4
        /*0040*/ 	.byte	0x02, 0x4c
        /*0042*/ 	.byte	0x01
	.zero		1


	//----- nvinfo : EIATTR_MERCURY_ISA_VERSION
	.align		4
        /*0044*/ 	.byte	0x03, 0x5f
        /*0046*/ 	.short	0x0101


	//----- nvinfo : EIATTR_VRC_CTA_INIT_COUNT
	.align		4
        /*0048*/ 	.byte	0x02, 0x4a
	.zero		1
	.zero		1


	//----- nvinfo : EIATTR_EXIT_INSTR_OFFSETS
	.align		4
        /*004c*/ 	.byte	0x04, 0x1c
        /*004e*/ 	.short	(.L_29 - .L_28)


	//   ....[0]....
.L_28:
        /*0050*/ 	.word	0x000002f0


	//   ....[1]....
        /*0054*/ 	.word	0x00000370


	//----- nvinfo : EIATTR_CRS_STACK_SIZE
	.align		4
.L_29:
        /*0058*/ 	.byte	0x04, 0x1e
        /*005a*/ 	.short	(.L_31 - .L_30)
.L_30:
        /*005c*/ 	.word	0x00000000


	//----- nvinfo : EIATTR_CBANK_PARAM_SIZE
	.align		4
.L_31:
        /*0060*/ 	.byte	0x03, 0x19
        /*0062*/ 	.short	0x0014


	//----- nvinfo : EIATTR_PARAM_CBANK
	.align		4
        /*0064*/ 	.byte	0x04, 0x0a
        /*0066*/ 	.short	(.L_33 - .L_32)
	.align		4
.L_32:
        /*0068*/ 	.word	index@(.nv.constant0._Z10reduce_maxPdS_i)
        /*006c*/ 	.short	0x0380
        /*006e*/ 	.short	0x0014


	//----- nvinfo : EIATTR_SW_WAR
	.align		4
.L_33:
        /*0070*/ 	.byte	0x04, 0x36
        /*0072*/ 	.short	(.L_35 - .L_34)
.L_34:
        /*0074*/ 	.word	0x00000008
.L_35:


//--------------------- .nv.info._Z12compute_diffPdS_S_i --------------------------
	.section	.nv.info._Z12compute_diffPdS_S_i,"",@"SHT_CUDA_INFO"
	.sectionflags	@""
	.align	4


	//----- nvinfo : EIATTR_CUDA_API_VERSION
	.align		4
        /*0000*/ 	.byte	0x04, 0x37
        /*0002*/ 	.short	(.L_37 - .L_36)
.L_36:
        /*0004*/ 	.word	0x00000082


	//----- nvinfo : EIATTR_KPARAM_INFO
	.align		4
.L_37:
        /*0008*/ 	.byte	0x04, 0x17
        /*000a*/ 	.short	(.L_39 - .L_38)
.L_38:
        /*000c*/ 	.word	0x00000000
        /*0010*/ 	.short	0x0003
        /*0012*/ 	.short	0x0018
        /*0014*/ 	.byte	0x00, 0xf0, 0x11, 0x00


	//----- nvinfo : EIATTR_KPARAM_INFO
	.align		4
.L_39:
        /*0018*/ 	.byte	0x04, 0x17
        /*001a*/ 	.short	(.L_41 - .L_40)
.L_40:
        /*001c*/ 	.word	0x00000000
        /*0020*/ 	.short	0x0002
        /*0022*/ 	.short	0x0010
        /*0024*/ 	.byte	0x00, 0xf5, 0x21, 0x00


	//----- nvinfo : EIATTR_KPARAM_INFO
	.align		4
.L_41:
        /*0028*/ 	.byte	0x04, 0x17
        /*002a*/ 	.short	(.L_43 - .L_42)
.L_42:
        /*002c*/ 	.word	0x00000000
        /*0030*/ 	.short	0x0001
        /*0032*/ 	.short	0x0008
        /*0034*/ 	.byte	0x00, 0xf5, 0x21, 0x00


	//----- nvinfo : EIATTR_KPARAM_INFO
	.align		4
.L_43:
        /*0038*/ 	.byte	0x04, 0x17
        /*003a*/ 	.short	(.L_45 - .L_44)
.L_44:
        /*003c*/ 	.word	0x00000000
        /*0040*/ 	.short	0x0000
        /*0042*/ 	.short	0x0000
        /*0044*/ 	.byte	0x00, 0xf5, 0x21, 0x00


	//----- nvinfo : EIATTR_SPARSE_MMA_MASK
	.align		4
.L_45:
        /*0048*/ 	.byte	0x03, 0x50
        /*004a*/ 	.short	0x0000


	//----- nvinfo : EIATTR_MAXREG_COUNT
	.align		4
        /*004c*/ 	.byte	0x03, 0x1b
        /*004e*/ 	.short	0x00ff


	//----- nvinfo : EIATTR_MERCURY_ISA_VERSION
	.align		4
        /*0050*/ 	.byte	0x03, 0x5f
        /*0052*/ 	.short	0x0101


	//----- nvinfo : EIATTR_VRC_CTA_INIT_COUNT
	.align		4
        /*0054*/ 	.byte	0x02, 0x4a
	.zero		1
	.zero		1


	//----- nvinfo : EIATTR_EXIT_INSTR_OFFSETS
	.align		4
        /*0058*/ 	.byte	0x04, 0x1c
        /*005a*/ 	.short	(.L_47 - .L_46)


	//   ....[0]....
.L_46:
        /*005c*/ 	.word	0x00000070


	//   ....[1]....
        /*0060*/ 	.word	0x00000140


	//----- nvinfo : EIATTR_CBANK_PARAM_SIZE
	.align		4
.L_47:
        /*0064*/ 	.byte	0x03, 0x19
        /*0066*/ 	.short	0x001c


	//----- nvinfo : EIATTR_PARAM_CBANK
	.align		4
        /*0068*/ 	.byte	0x04, 0x0a
        /*006a*/ 	.short	(.L_49 - .L_48)
	.align		4
.L_48:
        /*006c*/ 	.word	index@(.nv.constant0._Z12compute_diffPdS_S_i)
        /*0070*/ 	.short	0x0380
        /*0072*/ 	.short	0x001c


	//----- nvinfo : EIATTR_SW_WAR
	.align		4
.L_49:
        /*0074*/ 	.byte	0x04, 0x36
        /*0076*/ 	.short	(.L_51 - .L_50)
.L_50:
        /*0078*/ 	.word	0x00000008
.L_51:


//--------------------- .nv.info._Z19compute_temperaturePdS_S_didd --------------------------
	.section	.nv.info._Z19compute_temperaturePdS_S_didd,"",@"SHT_CUDA_INFO"
	.sectionflags	@""
	.align	4


	//----- nvinfo : EIATTR_CUDA_API_VERSION
	.align		4
        /*0000*/ 	.byte	0x04, 0x37
        /*0002*/ 	.short	(.L_53 - .L_52)
.L_52:
        /*0004*/ 	.word	0x00000082


	//----- nvinfo : EIATTR_KPARAM_INFO
	.align		4
.L_53:
        /*0008*/ 	.byte	0x04, 0x17
        /*000a*/ 	.short	(.L_55 - .L_54)
.L_54:
        /*000c*/ 	.word	0x00000000
        /*0010*/ 	.short	0x0006
        /*0012*/ 	.short	0x0030
        /*0014*/ 	.byte	0x00, 0xf0, 0x21, 0x00


	//----- nvinfo : EIATTR_KPARAM_INFO
	.align		4
.L_55:
        /*0018*/ 	.byte	0x04, 0x17
        /*001a*/ 	.short	(.L_57 - .L_56)
.L_56:
        /*001c*/ 	.word	0x00000000
        /*0020*/ 	.short	0x0005
        /*0022*/ 	.short	0x0028
        /*0024*/ 	.byte	0x00, 0xf0, 0x21, 0x00


	//----- nvinfo : EIATTR_KPARAM_INFO
	.align		4
.L_57:
        /*0028*/ 	.byte	0x04, 0x17
        /*002a*/ 	.short	(.L_59 - .L_58)
.L_58:
        /*002c*/ 	.word	0x00000000
        /*0030*/ 	.short	0x0004
        /*0032*/ 	.short	0x0020
        /*0034*/ 	.byte	0x00, 0xf0, 0x11, 0x00


	//----- nvinfo : EIATTR_KPARAM_INFO
	.align		4
.L_59:
        /*0038*/ 	.byte	0x04, 0x17
        /*003a*/ 	.short	(.L_61 - .L_60)
.L_60:
        /*003c*/ 	.word	0x00000000
        /*0040*/ 	.short	0x0003
        /*0042*/ 	.short	0x0018
        /*0044*/ 	.byte	0x00, 0xf0, 0x21, 0x00


	//----- nvinfo : EIATTR_KPARAM_INFO
	.align		4
.L_61:
        /*0048*/ 	.byte	0x04, 0x17
        /*004a*/ 	.short	(.L_63 - .L_62)
.L_62:
        /*004c*/ 	.word	0x00000000
        /*0050*/ 	.short	0x0002
        /*0052*/ 	.short	0x0010
        /*0054*/ 	.byte	0x00, 0xf5, 0x21, 0x00


	//----- nvinfo : EIATTR_KPARAM_INFO
	.align		4
.L_63:
        /*0058*/ 	.byte	0x04, 0x17
        /*005a*/ 	.short	(.L_65 - .L_64)
.L_64:
        /*005c*/ 	.word	0x00000000
        /*0060*/ 	.short	0x0001
        /*0062*/ 	.short	0x0008
        /*0064*/ 	.byte	0x00, 0xf5, 0x21, 0x00


	//----- nvinfo : EIATTR_KPARAM_INFO
	.align		4
.L_65:
        /*0068*/ 	.byte	0x04, 0x17
        /*006a*/ 	.short	(.L_67 - .L_66)
.L_66:
        /*006c*/ 	.word	0x00000000
        /*0070*/ 	.short	0x0000
        /*0072*/ 	.short	0x0000
        /*0074*/ 	.byte	0x00, 0xf5, 0x21, 0x00


	//----- nvinfo : EIATTR_SPARSE_MMA_MASK
	.align		4
.L_67:
        /*0078*/ 	.byte	0x03, 0x50
        /*007a*/ 	.short	0x0000


	//----- nvinfo : EIATTR_MAXREG_COUNT
	.align		4
        /*007c*/ 	.byte	0x03, 0x1b
        /*007e*/ 	.short	0x00ff


	//----- nvinfo : EIATTR_MERCURY_ISA_VERSION
	.align		4
        /*0080*/ 	.byte	0x03, 0x5f
        /*0082*/ 	.short	0x0101


	//----- nvinfo : EIATTR_VRC_CTA_INIT_COUNT
	.align		4
        /*0084*/ 	.byte	0x02, 0x4a
	.zero		1
	.zero		1


	//----- nvinfo : EIATTR_EXIT_INSTR_OFFSETS
	.align		4
        /*0088*/ 	.byte	0x04, 0x1c
        /*008a*/ 	.short	(.L_69 - .L_68)


	//   ....[0]....
.L_68:
        /*008c*/ 	.word	0x000000c0


	//   ....[1]....
        /*0090*/ 	.word	0x00000190


	//   ....[2]....
        /*0094*/ 	.word	0x00000480


	//----- nvinfo : EIATTR_CRS_STACK_SIZE
	.align		4
.L_69:
        /*0098*/ 	.byte	0x04, 0x1e
        /*009a*/ 	.short	(.L_71 - .L_70)
.L_70:
        /*009c*/ 	.word	0x00000000


	//----- nvinfo : EIATTR_CBANK_PARAM_SIZE
	.align		4
.L_71:
        /*00a0*/ 	.byte	0x03, 0x19
        /*00a2*/ 	.short	0x0038


	//----- nvinfo : EIATTR_PARAM_CBANK
	.align		4
        /*00a4*/ 	.byte	0x04, 0x0a
        /*00a6*/ 	.short	(.L_73 - .L_72)
	.align		4
.L_72:
        /*00a8*/ 	.word	index@(.nv.constant0._Z19compute_temperaturePdS_S_didd)
        /*00ac*/ 	.short	0x0380
        /*00ae*/ 	.short	0x0038


	//----- nvinfo : EIATTR_SW_WAR
	.align		4
.L_73:
        /*00b0*/ 	.byte	0x04, 0x36
        /*00b2*/ 	.short	(.L_75 - .L_74)
.L_74:
        /*00b4*/ 	.word	0x00000008
.L_75:


//--------------------- .nv.callgraph             --------------------------
	.section	.nv.callgraph,"",@"SHT_CUDA_CALLGRAPH"
	.align	4
	.sectionentsize	8
	.align		4
        /*0000*/ 	.word	0x00000000
	.align		4
        /*0004*/ 	.word	0xffffffff
	.align		4
        /*0008*/ 	.word	0x00000000
	.align		4
        /*000c*/ 	.word	0xfffffffe
	.align		4
        /*0010*/ 	.word	0x00000000
	.align		4
        /*0014*/ 	.word	0xfffffffd
	.align		4
        /*0018*/ 	.word	0x00000000
	.align		4
        /*001c*/ 	.word	0xfffffffc


//--------------------- .text._Z10reduce_maxPdS_i --------------------------
	.section	.text._Z10reduce_maxPdS_i,"ax",@progbits
	.align	128
        .global         _Z10reduce_maxPdS_i
        .type           _Z10reduce_maxPdS_i,@function
        .size           _Z10reduce_maxPdS_i,(.L_x_13 - _Z10reduce_maxPdS_i)
        .other          _Z10reduce_maxPdS_i,@"STO_CUDA_ENTRY STV_DEFAULT"
_Z10reduce_maxPdS_i:
.text._Z10reduce_maxPdS_i:
[----:B------:R-:W-:Y:S01]  /*0000*/  LDC R1, c[0x0][0x37c] ;  /* 0x0000df00ff017b82 */ /* 0x000fe20000000800 */
[----:B------:R-:W0:Y:S01]  /*0010*/  S2R R0, SR_CTAID.X ;  /* 0x0000000000007919 */ /* 0x000e220000002500 */
[----:B------:R-:W1:Y:S01]  /*0020*/  LDCU UR4, c[0x0][0x360] ;  /* 0x00006c00ff0477ac */ /* 0x000e620008000800 */
[----:B------:R-:W2:Y:S01]  /*0030*/  S2R R11, SR_TID.X ;  /* 0x00000000000b7919 */ /* 0x000ea20000002100 */
[----:B------:R-:W3:Y:S01]  /*0040*/  LDCU UR5, c[0x0][0x390] ;  /* 0x00007200ff0577ac */ /* 0x000ee20008000800 */
[----:B------:R-:W4:Y:S01]  /*0050*/  LDCU.64 UR6, c[0x0][0x358] ;  /* 0x00006b00ff0677ac */ /* 0x000f220008000a00 */
[----:B-1----:R-:W-:Y:S02]  /*0060*/  IMAD.U32 R8, RZ, RZ, UR4 ;  /* 0x00000004ff087e24 */ /* 0x002fe4000f8e00ff */
[----:B0-----:R-:W-:-:S04]  /*0070*/  IMAD R2, R0, UR4, RZ ;  /* 0x0000000400027c24 */ /* 0x001fc8000f8e02ff */
[----:B--2---:R-:W-:-:S04]  /*0080*/  IMAD R3, R2, 0x2, R11 ;  /* 0x0000000202037824 */ /* 0x004fc800078e020b */
[C---:B------:R-:W-:Y:S01]  /*0090*/  IMAD.IADD R9, R3.reuse, 0x1, R8 ;  /* 0x0000000103097824 */ /* 0x040fe200078e0208 */
[----:B---3--:R-:W-:-:S04]  /*00a0*/  ISETP.GE.AND P1, PT, R3, UR5, PT ;  /* 0x0000000503007c0c */ /* 0x008fc8000bf26270 */
[----:B------:R-:W-:-:S09]  /*00b0*/  ISETP.GE.U32.AND P0, PT, R9, UR5, PT ;  /* 0x0000000509007c0c */ /* 0x000fd2000bf06070 */
[----:B------:R-:W0:Y:S08]  /*00c0*/  @!P1 LDC.64 R4, c[0x0][0x380] ;  /* 0x0000e000ff049b82 */ /* 0x000e300000000a00 */
[----:B------:R-:W1:Y:S01]  /*00d0*/  @!P0 LDC.64 R6, c[0x0][0x380] ;  /* 0x0000e000ff068b82 */ /* 0x000e620000000a00 */
[----:B0-----:R-:W-:Y:S01]  /*00e0*/  @!P1 IMAD.WIDE R4, R3, 0x8, R4 ;  /* 0x0000000803049825 */ /* 0x001fe200078e0204 */
[----:B------:R-:W-:-:S06]  /*00f0*/  CS2R R2, SRZ ;  /* 0x0000000000027805 */ /* 0x000fcc000001ff00 */
[----:B----4-:R-:W2:Y:S01]  /*0100*/  @!P1 LDG.E.64 R2, desc[UR6][R4.64] ;  /* 0x0000000604029981 */ /* 0x010ea2000c1e1b00 */
[----:B-1----:R-:W-:-:S06]  /*0110*/  @!P0 IMAD.WIDE.U32 R6, R9, 0x8, R6 ;  /* 0x0000000809068825 */ /* 0x002fcc00078e0006 */
[----:B------:R-:W2:Y:S01]  /*0120*/  @!P0 LDG.E.64 R6, desc[UR6][R6.64] ;  /* 0x0000000606068981 */ /* 0x000ea2000c1e1b00 */
[----:B------:R-:W0:Y:S01]  /*0130*/  S2UR UR5, SR_CgaCtaId ;  /* 0x00000000000579c3 */ /* 0x000e220000008800 */
[----:B------:R-:W-:Y:S02]  /*0140*/  UMOV UR4, 0x400 ;  /* 0x0000040000047882 */ /* 0x000fe40000000000 */
[----:B0-----:R-:W-:-:S06]  /*0150*/  ULEA UR4, UR5, UR4, 0x18 ;  /* 0x0000000405047291 */ /* 0x001fcc000f8ec0ff */
[----:B------:R-:W-:Y:S01]  /*0160*/  LEA R9, R11, UR4, 0x3 ;  /* 0x000000040b097c11 */ /* 0x000fe2000f8e18ff */
[----:B--2---:R-:W-:-:S06]  /*0170*/  @!P0 DSETP.GT.AND P1, PT, R6, R2, PT ;  /* 0x000000020600822a */ /* 0x004fcc0003f24000 */
[----:B------:R-:W-:Y:S02]  /*0180*/  @!P0 FSEL R10, R6, R2, P1 ;  /* 0x00000002060a8208 */ /* 0x000fe40000800000 */
[----:B------:R-:W-:-:S03]  /*0190*/  @!P0 FSEL R13, R7, R3, P1 ;  /* 0x00000003070d8208 */ /* 0x000fc60000800000 */
[----:B------:R-:W-:Y:S02]  /*01a0*/  @!P0 IMAD.MOV.U32 R2, RZ, RZ, R10 ;  /* 0x000000ffff028224 */ /* 0x000fe400078e000a */
[----:B------:R-:W-:Y:S01]  /*01b0*/  @!P0 IMAD.MOV.U32 R3, RZ, RZ, R13 ;  /* 0x000000ffff038224 */ /* 0x000fe200078e000d */
[----:B------:R-:W-:-:S04]  /*01c0*/  ISETP.GE.U32.AND P0, PT, R8, 0x2, PT ;  /* 0x000000020800780c */ /* 0x000fc80003f06070 */
[----:B------:R0:W-:Y:S01]  /*01d0*/  STS.64 [R9], R2 ;  /* 0x0000000209007388 */ /* 0x0001e20000000a00 */
[----:B------:R-:W-:Y:S08]  /*01e0*/  BAR.SYNC.DEFER_BLOCKING 0x0 ;  /* 0x0000000000007b1d */ /* 0x000ff00000010000 */
[----:B------:R-:W-:Y:S05]  /*01f0*/  @!P0 BRA `(.L_x_0) ;  /* 0x0000000000388947 */ /* 0x000fea0003800000 */
.L_x_3:
[--C-:B------:R-:W-:Y:S01]  /*0200*/  IMAD.MOV.U32 R6, RZ, RZ, R8.reuse ;  /* 0x000000ffff067224 */ /* 0x100fe200078e0008 */
[----:B------:R-:W-:Y:S01]  /*0210*/  SHF.R.U32.HI R8, RZ, 0x1, R8 ;  /* 0x00000001ff087819 */ /* 0x000fe20000011608 */
[----:B------:R-:W-:Y:S03]  /*0220*/  BSSY.RECONVERGENT B0, `(.L_x_1) ;  /* 0x0000008000007945 */ /* 0x000fe60003800200 */
[----:B------:R-:W-:-:S13]  /*0230*/  ISETP.GE.U32.AND P0, PT, R11, R8, PT ;  /* 0x000000080b00720c */ /* 0x000fda0003f06070 */
[----:B-1----:R-:W-:Y:S05]  /*0240*/  @P0 BRA `(.L_x_2) ;  /* 0x0000000000140947 */ /* 0x002fea0003800000 */
[----:B------:R-:W-:Y:S01]  /*0250*/  IMAD R4, R8, 0x8, R9 ;  /* 0x0000000808047824 */ /* 0x000fe200078e0209 */
[----:B0-----:R-:W-:Y:S05]  /*0260*/  LDS.64 R2, [R9] ;  /* 0x0000000009027984 */ /* 0x001fea0000000a00 */
[----:B------:R-:W0:Y:S02]  /*0270*/  LDS.64 R4, [R4] ;  /* 0x0000000004047984 */ /* 0x000e240000000a00 */
[----:B0-----:R-:W-:-:S14]  /*0280*/  DSETP.GT.AND P0, PT, R4, R2, PT ;  /* 0x000000020400722a */ /* 0x001fdc0003f04000 */
[----:B------:R1:W-:Y:S02]  /*0290*/  @P0 STS.64 [R9], R4 ;  /* 0x0000000409000388 */ /* 0x0003e40000000a00 */
.L_x_2:
[----:B------:R-:W-:Y:S05]  /*02a0*/  BSYNC.RECONVERGENT B0 ;  /* 0x0000000000007941 */ /* 0x000fea0003800200 */
.L_x_1:
[----:B------:R-:W-:Y:S01]  /*02b0*/  BAR.SYNC.DEFER_BLOCKING 0x0 ;  /* 0x0000000000007b1d */ /* 0x000fe20000010000 */
[----:B------:R-:W-:-:S13]  /*02c0*/  ISETP.GT.U32.AND P0, PT, R6, 0x3, PT ;  /* 0x000000030600780c */ /* 0x000fda0003f04070 */
[----:B------:R-:W-:Y:S05]  /*02d0*/  @P0 BRA `(.L_x_3) ;  /* 0xfffffffc00c80947 */ /* 0x000fea000383ffff */
.L_x_0:
[----:B------:R-:W-:-:S13]  /*02e0*/  ISETP.NE.AND P0, PT, R11, RZ, PT ;  /* 0x000000ff0b00720c */ /* 0x000fda0003f05270 */
[----:B------:R-:W-:Y:S05]  /*02f0*/  @P0 EXIT ;  /* 0x000000000000094d */ /* 0x000fea0003800000 */
[----:B------:R-:W2:Y:S01]  /*0300*/  S2UR UR5, SR_CgaCtaId ;  /* 0x00000000000579c3 */ /* 0x000ea20000008800 */
[----:B------:R-:W-:-:S07]  /*0310*/  UMOV UR4, 0x400 ;  /* 0x0000040000047882 */ /* 0x000fce0000000000 */
[----:B-1----:R-:W1:Y:S01]  /*0320*/  LDC.64 R4, c[0x0][0x388] ;  /* 0x0000e200ff047b82 */ /* 0x002e620000000a00 */
[----:B--2---:R-:W-:Y:S01]  /*0330*/  ULEA UR4, UR5, UR4, 0x18 ;  /* 0x0000000405047291 */ /* 0x004fe2000f8ec0ff */
[----:B-1----:R-:W-:-:S08]  /*0340*/  IMAD.WIDE.U32 R4, R0, 0x8, R4 ;  /* 0x0000000800047825 */ /* 0x002fd000078e0004 */
[----:B0-----:R-:W0:Y:S04]  /*0350*/  LDS.64 R2, [UR4] ;  /* 0x00000004ff027984 */ /* 0x001e280008000a00 */
[----:B0-----:R-:W-:Y:S01]  /*0360*/  STG.E.64 desc[UR6][R4.64], R2 ;  /* 0x0000000204007986 */ /* 0x001fe2000c101b06 */
[----:B------:R-:W-:Y:S05]  /*0370*/  EXIT ;  /* 0x000000000000794d */ /* 0x000fea0003800000 */
.L_x_4:
[----:B------:R-:W-:-:S00]  /*0380*/  BRA `(.L_x_4) ;  /* 0xfffffffc00fc7947 */ /* 0x000fc0000383ffff */
[----:B------:R-:W-:-:S00]  /*0390*/  NOP ;  /* 0x0000000000007918 */ /* 0x000fc00000000000 */
        /* <DEDUP_REMOVED lines=14> */
.L_x_13:


//--------------------- .text._Z12compute_diffPdS_S_i --------------------------
	.section	.text._Z12compute_diffPdS_S_i,"ax",@progbits
	.align	128
        .global         _Z12compute_diffPdS_S_i
        .type           _Z12compute_diffPdS_S_i,@function
        .size           _Z12compute_diffPdS_S_i,(.L_x_14 - _Z12compute_diffPdS_S_i)
        .other          _Z12compute_diffPdS_S_i,@"STO_CUDA_ENTRY STV_DEFAULT"
_Z12compute_diffPdS_S_i:
.text._Z12compute_diffPdS_S_i:
[----:B------:R-:W-:Y:S01]  /*0000*/  LDC R1, c[0x0][0x37c] ;  /* 0x0000df00ff017b82 */ /* 0x000fe20000000800 */
[----:B------:R-:W0:Y:S07]  /*0010*/  S2R R0, SR_TID.X ;  /* 0x0000000000007919 */ /* 0x000e2e0000002100 */
[----:B------:R-:W0:Y:S01]  /*0020*/  S2UR UR4, SR_CTAID.X ;  /* 0x00000000000479c3 */ /* 0x000e220000002500 */
[----:B------:R-:W1:Y:S07]  /*0030*/  LDCU UR5, c[0x0][0x398] ;  /* 0x00007300ff0577ac */ /* 0x000e6e0008000800 */
[----:B------:R-:W0:Y:S02]  /*0040*/  LDC R13, c[0x0][0x360] ;  /* 0x0000d800ff0d7b82 */ /* 0x000e240000000800 */
[----:B0-----:R-:W-:-:S05]  /*0050*/  IMAD R13, R13, UR4, R0 ;  /* 0x000000040d0d7c24 */ /* 0x001fca000f8e0200 */
[----:B-1----:R-:W-:-:S13]  /*0060*/  ISETP.GE.AND P0, PT, R13, UR5, PT ;  /* 0x000000050d007c0c */ /* 0x002fda000bf06270 */
[----:B------:R-:W-:Y:S05]  /*0070*/  @P0 EXIT ;  /* 0x000000000000094d */ /* 0x000fea0003800000 */
[----:B------:R-:W0:Y:S01]  /*0080*/  LDC.64 R2, c[0x0][0x380] ;  /* 0x0000e000ff027b82 */ /* 0x000e220000000a00 */
[----:B------:R-:W1:Y:S07]  /*0090*/  LDCU.64 UR4, c[0x0][0x358] ;  /* 0x00006b00ff0477ac */ /* 0x000e6e0008000a00 */
[----:B------:R-:W2:Y:S08]  /*00a0*/  LDC.64 R4, c[0x0][0x388] ;  /* 0x0000e200ff047b82 */ /* 0x000eb00000000a00 */
[----:B------:R-:W3:Y:S01]  /*00b0*/  LDC.64 R8, c[0x0][0x390] ;  /* 0x0000e400ff087b82 */ /* 0x000ee20000000a00 */
[----:B0-----:R-:W-:-:S06]  /*00c0*/  IMAD.WIDE R2, R13, 0x8, R2 ;  /* 0x000000080d027825 */ /* 0x001fcc00078e0202 */
[----:B-1----:R-:W4:Y:S01]  /*00d0*/  LDG.E.64 R2, desc[UR4][R2.64] ;  /* 0x0000000402027981 */ /* 0x002f22000c1e1b00 */
[----:B--2---:R-:W-:-:S06]  /*00e0*/  IMAD.WIDE R4, R13, 0x8, R4 ;  /* 0x000000080d047825 */ /* 0x004fcc00078e0204 */
[----:B------:R-:W4:Y:S02]  /*00f0*/  LDG.E.64 R4, desc[UR4][R4.64] ;  /* 0x0000000404047981 */ /* 0x000f24000c1e1b00 */
[----:B----4-:R-:W-:-:S08]  /*0100*/  DADD R6, R2, -R4 ;  /* 0x0000000002067229 */ /* 0x010fd00000000804 */
[----:B------:R-:W-:Y:S01]  /*0110*/  DADD R10, -RZ, |R6| ;  /* 0x00000000ff0a7229 */ /* 0x000fe20000000506 */
[----:B---3--:R-:W-:-:S06]  /*0120*/  IMAD.WIDE R6, R13, 0x8, R8 ;  /* 0x000000080d067825 */ /* 0x008fcc00078e0208 */
[----:B------:R-:W-:Y:S01]  /*0130*/  STG.E.64 desc[UR4][R6.64], R10 ;  /* 0x0000000a06007986 */ /* 0x000fe2000c101b04 */
[----:B------:R-:W-:Y:S05]  /*0140*/  EXIT ;  /* 0x000000000000794d */ /* 0x000fea0003800000 */
.L_x_5:
        /* <DEDUP_REMOVED lines=11> */
.L_x_14:


//--------------------- .text._Z19compute_temperaturePdS_S_didd --------------------------
	.section	.text._Z19compute_temperaturePdS_S_didd,"ax",@progbits
	.align	128
        .global         _Z19compute_temperaturePdS_S_didd
        .type           _Z19compute_temperaturePdS_S_didd,@function
        .size           _Z19compute_temperaturePdS_S_didd,(.L_x_12 - _Z19compute_temperaturePdS_S_didd)
        .other          _Z19compute_temperaturePdS_S_didd,@"STO_CUDA_ENTRY STV_DEFAULT"
_Z19compute_temperaturePdS_S_didd:
.text._Z19compute_temperaturePdS_S_didd:
[----:B------:R-:W-:Y:S01]  /*0000*/  LDC R1, c[0x0][0x37c] ;  /* 0x0000df00ff017b82 */ /* 0x000fe20000000800 */
[----:B------:R-:W0:Y:S07]  /*0010*/  S2R R0, SR_TID.X ;  /* 0x0000000000007919 */ /* 0x000e2e0000002100 */
[----:B------:R-:W0:Y:S01]  /*0020*/  LDC R13, c[0x0][0x360] ;  /* 0x0000d800ff0d7b82 */ /* 0x000e220000000800 */
[----:B------:R-:W1:Y:S01]  /*0030*/  LDCU UR6, c[0x0][0x3a0] ;  /* 0x00007400ff0677ac */ /* 0x000e620008000800 */
[----:B------:R-:W2:Y:S06]  /*0040*/  S2R R3, SR_TID.Y ;  /* 0x0000000000037919 */ /* 0x000eac0000002200 */
[----:B------:R-:W0:Y:S08]  /*0050*/  S2UR UR4, SR_CTAID.X ;  /* 0x00000000000479c3 */ /* 0x000e300000002500 */
[----:B------:R-:W2:Y:S08]  /*0060*/  S2UR UR5, SR_CTAID.Y ;  /* 0x00000000000579c3 */ /* 0x000eb00000002600 */
[----:B------:R-:W2:Y:S01]  /*0070*/  LDC R12, c[0x0][0x364] ;  /* 0x0000d900ff0c7b82 */ /* 0x000ea20000000800 */
[----:B0-----:R-:W-:-:S02]  /*0080*/  IMAD R13, R13, UR4, R0 ;  /* 0x000000040d0d7c24 */ /* 0x001fc4000f8e0200 */
[----:B--2---:R-:W-:-:S05]  /*0090*/  IMAD R12, R12, UR5, R3 ;  /* 0x000000050c0c7c24 */ /* 0x004fca000f8e0203 */
[----:B------:R-:W-:-:S04]  /*00a0*/  VIMNMX R0, PT, PT, R13, R12, !PT ;  /* 0x0000000c0d007248 */ /* 0x000fc80007fe0100 */
[----:B-1----:R-:W-:-:S13]  /*00b0*/  ISETP.GE.AND P0, PT, R0, UR6, PT ;  /* 0x0000000600007c0c */ /* 0x002fda000bf06270 */
[----:B------:R-:W-:Y:S05]  /*00c0*/  @P0 EXIT ;  /* 0x000000000000094d */ /* 0x000fea0003800000 */
[----:B------:R-:W-:-:S06]  /*00d0*/  UIADD3 UR4, UPT, UPT, UR6, -0x1, URZ ;  /* 0xffffffff06047890 */ /* 0x000fcc000fffe0ff */
[----:B------:R-:W-:-:S04]  /*00e0*/  ISETP.NE.AND P0, PT, R13, UR4, PT ;  /* 0x000000040d007c0c */ /* 0x000fc8000bf05270 */
[----:B------:R-:W-:-:S04]  /*00f0*/  ISETP.NE.AND P0, PT, R13, RZ, P0 ;  /* 0x000000ff0d00720c */ /* 0x000fc80000705270 */
[----:B------:R-:W-:-:S04]  /*0100*/  ISETP.NE.AND P0, PT, R12, RZ, P0 ;  /* 0x000000ff0c00720c */ /* 0x000fc80000705270 */
[C---:B------:R-:W-:Y:S01]  /*0110*/  ISETP.NE.AND P0, PT, R12.reuse, UR4, P0 ;  /* 0x000000040c007c0c */ /* 0x040fe20008705270 */
[----:B------:R-:W0:Y:S01]  /*0120*/  LDCU.64 UR4, c[0x0][0x358] ;  /* 0x00006b00ff0477ac */ /* 0x000e220008000a00 */
[----:B------:R-:W-:-:S04]  /*0130*/  IMAD R12, R12, UR6, RZ ;  /* 0x000000060c0c7c24 */ /* 0x000fc8000f8e02ff */
[----:B------:R-:W-:-:S07]  /*0140*/  IMAD.IADD R11, R13, 0x1, R12 ;  /* 0x000000010d0b7824 */ /* 0x000fce00078e020c */
[----:B------:R-:W1:Y:S08]  /*0150*/  @!P0 LDC.64 R2, c[0x0][0x388] ;  /* 0x0000e200ff028b82 */ /* 0x000e700000000a00 */
[----:B------:R-:W0:Y:S01]  /*0160*/  @!P0 LDC.64 R4, c[0x0][0x3b0] ;  /* 0x0000ec00ff048b82 */ /* 0x000e220000000a00 */
[----:B-1----:R-:W-:-:S05]  /*0170*/  @!P0 IMAD.WIDE R2, R11, 0x8, R2 ;  /* 0x000000080b028825 */ /* 0x002fca00078e0202 */
[----:B0-----:R0:W-:Y:S01]  /*0180*/  @!P0 STG.E.64 desc[UR4][R2.64], R4 ;  /* 0x0000000402008986 */ /* 0x0011e2000c101b04 */
[----:B------:R-:W-:Y:S05]  /*0190*/  @!P0 EXIT ;  /* 0x000000000000894d */ /* 0x000fea0003800000 */
[----:B------:R-:W1:Y:S01]  /*01a0*/  LDCU UR7, c[0x0][0x39c] ;  /* 0x00007380ff0777ac */ /* 0x000e620008000800 */
[----:B------:R-:W2:Y:S01]  /*01b0*/  LDC.64 R8, c[0x0][0x398] ;  /* 0x0000e600ff087b82 */ /* 0x000ea20000000a00 */
[----:B0-----:R-:W-:Y:S01]  /*01c0*/  IMAD.MOV.U32 R2, RZ, RZ, 0x1 ;  /* 0x00000001ff027424 */ /* 0x001fe200078e00ff */
[----:B------:R-:W-:-:S06]  /*01d0*/  IADD3 R10, PT, PT, R13, -UR6, R12 ;  /* 0x800000060d0a7c10 */ /* 0x000fcc000fffe00c */
[----:B------:R-:W0:Y:S01]  /*01e0*/  LDC.64 R6, c[0x0][0x3a8] ;  /* 0x0000ea00ff067b82 */ /* 0x000e220000000a00 */
[----:B-1----:R-:W2:Y:S01]  /*01f0*/  MUFU.RCP64H R3, UR7 ;  /* 0x0000000700037d08 */ /* 0x002ea20008001800 */
[----:B0-----:R-:W-:Y:S02]  /*0200*/  DMUL R6, R6, R6 ;  /* 0x0000000606067228 */ /* 0x001fe40000000000 */
[----:B--2---:R-:W-:-:S08]  /*0210*/  DFMA R4, R2, -R8, 1 ;  /* 0x3ff000000204742b */ /* 0x004fd00000000808 */
[----:B------:R-:W-:Y:S01]  /*0220*/  DFMA R4, R4, R4, R4 ;  /* 0x000000040404722b */ /* 0x000fe20000000004 */
[----:B------:R-:W-:-:S07]  /*0230*/  FSETP.GEU.AND P1, PT, |R7|, 6.5827683646048100446e-37, PT ;  /* 0x036000000700780b */ /* 0x000fce0003f2e200 */
[----:B------:R-:W-:-:S08]  /*0240*/  DFMA R4, R2, R4, R2 ;  /* 0x000000040204722b */ /* 0x000fd00000000002 */
[----:B------:R-:W-:-:S08]  /*0250*/  DFMA R2, R4, -R8, 1 ;  /* 0x3ff000000402742b */ /* 0x000fd00000000808 */
[----:B------:R-:W-:-:S08]  /*0260*/  DFMA R2, R4, R2, R4 ;  /* 0x000000020402722b */ /* 0x000fd00000000004 */
[----:B------:R-:W-:-:S08]  /*0270*/  DMUL R4, R6, R2 ;  /* 0x0000000206047228 */ /* 0x000fd00000000000 */
[----:B------:R-:W-:-:S08]  /*0280*/  DFMA R8, R4, -R8, R6 ;  /* 0x800000080408722b */ /* 0x000fd00000000006 */
[----:B------:R-:W-:-:S10]  /*0290*/  DFMA R2, R2, R8, R4 ;  /* 0x000000080202722b */ /* 0x000fd40000000004 */
[----:B------:R-:W-:-:S05]  /*02a0*/  FFMA R0, RZ, UR7, R3 ;  /* 0x00000007ff007c23 */ /* 0x000fca0008000003 */
[----:B------:R-:W-:Y:S01]  /*02b0*/  FSETP.GT.AND P0, PT, |R0|, 1.469367938527859385e-39, PT ;  /* 0x001000000000780b */ /* 0x000fe20003f04200 */
[----:B------:R-:W-:-:S12]  /*02c0*/  VIADD R0, R11, UR6 ;  /* 0x000000060b007c36 */ /* 0x000fd80008000000 */
[----:B------:R-:W-:Y:S05]  /*02d0*/  @P0 BRA P1, `(.L_x_6) ;  /* 0x0000000000080947 */ /* 0x000fea0000800000 */
[----:B------:R-:W-:-:S07]  /*02e0*/  MOV R22, 0x300 ;  /* 0x0000030000167802 */ /* 0x000fce0000000f00 */
[----:B------:R-:W-:Y:S05]  /*02f0*/  CALL.REL.NOINC `($__internal_0_$__cuda_sm20_div_rn_f64_full) ;  /* 0x0000000000647944 */ /* 0x000fea0003c00000 */
.L_x_6:
[----:B------:R-:W0:Y:S01]  /*0300*/  LDC.64 R8, c[0x0][0x380] ;  /* 0x0000e000ff087b82 */ /* 0x000e220000000a00 */
[----:B------:R-:W1:Y:S01]  /*0310*/  LDCU.64 UR6, c[0x0][0x380] ;  /* 0x00007000ff0677ac */ /* 0x000e620008000a00 */
[----:B------:R-:W-:Y:S02]  /*0320*/  SHF.R.S32.HI R15, RZ, 0x1f, R13 ;  /* 0x0000001fff0f7819 */ /* 0x000fe4000001140d */
[----:B------:R-:W-:-:S04]  /*0330*/  IADD3 R13, P0, PT, R13, R12, RZ ;  /* 0x0000000c0d0d7210 */ /* 0x000fc80007f1e0ff */
[----:B------:R-:W2:Y:S01]  /*0340*/  LDC.64 R4, c[0x0][0x390] ;  /* 0x0000e400ff047b82 */ /* 0x000ea20000000a00 */
[----:B------:R-:W-:Y:S02]  /*0350*/  LEA.HI.X.SX32 R12, R12, R15, 0x1, P0 ;  /* 0x0000000f0c0c7211 */ /* 0x000fe400000f0eff */
[----:B-1----:R-:W-:Y:S01]  /*0360*/  LEA R14, P0, R13, UR6, 0x3 ;  /* 0x000000060d0e7c11 */ /* 0x002fe2000f8018ff */
[----:B0-----:R-:W-:-:S04]  /*0370*/  IMAD.WIDE R6, R10, 0x8, R8 ;  /* 0x000000080a067825 */ /* 0x001fc800078e0208 */
[----:B------:R-:W-:Y:S02]  /*0380*/  IMAD.WIDE R8, R0, 0x8, R8 ;  /* 0x0000000800087825 */ /* 0x000fe400078e0208 */
[----:B------:R-:W3:Y:S01]  /*0390*/  LDG.E.64 R6, desc[UR4][R6.64] ;  /* 0x0000000406067981 */ /* 0x000ee2000c1e1b00 */
[----:B------:R-:W-:-:S03]  /*03a0*/  LEA.HI.X R15, R13, UR7, R12, 0x3, P0 ;  /* 0x000000070d0f7c11 */ /* 0x000fc600080f1c0c */
[----:B------:R-:W3:Y:S04]  /*03b0*/  LDG.E.64 R8, desc[UR4][R8.64] ;  /* 0x0000000408087981 */ /* 0x000ee8000c1e1b00 */
[----:B------:R-:W4:Y:S01]  /*03c0*/  LDG.E.64 R16, desc[UR4][R14.64+-0x8] ;  /* 0xfffff8040e107981 */ /* 0x000f22000c1e1b00 */
[----:B--2---:R-:W-:-:S03]  /*03d0*/  IMAD.WIDE R4, R11, 0x8, R4 ;  /* 0x000000080b047825 */ /* 0x004fc600078e0204 */
[----:B------:R-:W2:Y:S04]  /*03e0*/  LDG.E.64 R18, desc[UR4][R14.64+0x8] ;  /* 0x000008040e127981 */ /* 0x000ea8000c1e1b00 */
[----:B------:R-:W5:Y:S01]  /*03f0*/  LDG.E.64 R4, desc[UR4][R4.64] ;  /* 0x0000000404047981 */ /* 0x000f62000c1e1b00 */
[----:B---3--:R-:W-:-:S08]  /*0400*/  DADD R12, R6, R8 ;  /* 0x00000000060c7229 */ /* 0x008fd00000000008 */
[----:B----4-:R-:W-:Y:S01]  /*0410*/  DADD R12, R12, R16 ;  /* 0x000000000c0c7229 */ /* 0x010fe20000000010 */
[----:B------:R-:W0:Y:S07]  /*0420*/  LDC.64 R16, c[0x0][0x388] ;  /* 0x0000e200ff107b82 */ /* 0x000e2e0000000a00 */
[----:B--2---:R-:W-:-:S08]  /*0430*/  DADD R12, R12, R18 ;  /* 0x000000000c0c7229 */ /* 0x004fd00000000012 */
[----:B-----5:R-:W-:-:S08]  /*0440*/  DFMA R12, R4, R2, R12 ;  /* 0x00000002040c722b */ /* 0x020fd0000000000c */
[----:B------:R-:W-:Y:S01]  /*0450*/  DMUL R12, R12, 0.25 ;  /* 0x3fd000000c0c7828 */ /* 0x000fe20000000000 */
[----:B0-----:R-:W-:-:S06]  /*0460*/  IMAD.WIDE R16, R11, 0x8, R16 ;  /* 0x000000080b107825 */ /* 0x001fcc00078e0210 */
[----:B------:R-:W-:Y:S01]  /*0470*/  STG.E.64 desc[UR4][R16.64], R12 ;  /* 0x0000000c10007986 */ /* 0x000fe2000c101b04 */
[----:B------:R-:W-:Y:S05]  /*0480*/  EXIT ;  /* 0x000000000000794d */ /* 0x000fea0003800000 */
        .weak           $__internal_0_$__cuda_sm20_div_rn_f64_full
        .type           $__internal_0_$__cuda_sm20_div_rn_f64_full,@function
        .size           $__internal_0_$__cuda_sm20_div_rn_f64_full,(.L_x_12 - $__internal_0_$__cuda_sm20_div_rn_f64_full)
$__internal_0_$__cuda_sm20_div_rn_f64_full:
[----:B------:R-:W0:Y:S01]  /*0490*/  LDC.64 R2, c[0x0][0x398] ;  /* 0x0000e600ff027b82 */ /* 0x000e220000000a00 */
[----:B------:R-:W-:Y:S01]  /*04a0*/  IMAD.MOV.U32 R14, RZ, RZ, 0x1 ;  /* 0x00000001ff0e7424 */ /* 0x000fe200078e00ff */
[C---:B------:R-:W-:Y:S01]  /*04b0*/  FSETP.GEU.AND P2, PT, |R7|.reuse, 1.469367938527859385e-39, PT ;  /* 0x001000000700780b */ /* 0x040fe20003f4e200 */
[----:B------:R-:W-:Y:S01]  /*04c0*/  IMAD.MOV.U32 R21, RZ, RZ, 0x1ca00000 ;  /* 0x1ca00000ff157424 */ /* 0x000fe200078e00ff */
[----:B------:R-:W-:-:S05]  /*04d0*/  LOP3.LUT R23, R7, 0x7ff00000, RZ, 0xc0, !PT ;  /* 0x7ff0000007177812 */ /* 0x000fca00078ec0ff */
[----:B------:R-:W-:Y:S01]  /*04e0*/  IMAD.MOV.U32 R25, RZ, RZ, R23 ;  /* 0x000000ffff197224 */ /* 0x000fe200078e0017 */
[C---:B0-----:R-:W-:Y:S02]  /*04f0*/  FSETP.GEU.AND P0, PT, |R3|.reuse, 1.469367938527859385e-39, PT ;  /* 0x001000000300780b */ /* 0x041fe40003f0e200 */
[C---:B------:R-:W-:Y:S02]  /*0500*/  LOP3.LUT R4, R3.reuse, 0x800fffff, RZ, 0xc0, !PT ;  /* 0x800fffff03047812 */ /* 0x040fe400078ec0ff */
[----:B------:R-:W-:Y:S02]  /*0510*/  LOP3.LUT R20, R3, 0x7ff00000, RZ, 0xc0, !PT ;  /* 0x7ff0000003147812 */ /* 0x000fe400078ec0ff */
[----:B------:R-:W-:Y:S01]  /*0520*/  LOP3.LUT R5, R4, 0x3ff00000, RZ, 0xfc, !PT ;  /* 0x3ff0000004057812 */ /* 0x000fe200078efcff */
[----:B------:R-:W-:Y:S01]  /*0530*/  IMAD.MOV.U32 R4, RZ, RZ, R2 ;  /* 0x000000ffff047224 */ /* 0x000fe200078e0002 */
[----:B------:R-:W-:Y:S01]  /*0540*/  ISETP.GE.U32.AND P1, PT, R23, R20, PT ;  /* 0x000000141700720c */ /* 0x000fe20003f26070 */
[----:B------:R-:W-:-:S03]  /*0550*/  IMAD.MOV.U32 R24, RZ, RZ, R20 ;  /* 0x000000ffff187224 */ /* 0x000fc600078e0014 */
[----:B------:R-:W-:Y:S01]  /*0560*/  SEL R21, R21, 0x63400000, !P1 ;  /* 0x6340000015157807 */ /* 0x000fe20004800000 */
[----:B------:R-:W0:Y:S03]  /*0570*/  @!P0 LDC.64 R8, c[0x0][0x398] ;  /* 0x0000e600ff088b82 */ /* 0x000e260000000a00 */
[----:B------:R-:W-:-:S04]  /*0580*/  @!P2 LOP3.LUT R18, R21, 0x80000000, R7, 0xf8, !PT ;  /* 0x800000001512a812 */ /* 0x000fc800078ef807 */
[----:B------:R-:W-:Y:S01]  /*0590*/  @!P2 LOP3.LUT R19, R18, 0x100000, RZ, 0xfc, !PT ;  /* 0x001000001213a812 */ /* 0x000fe200078efcff */
[----:B------:R-:W-:Y:S01]  /*05a0*/  @!P2 IMAD.MOV.U32 R18, RZ, RZ, RZ ;  /* 0x000000ffff12a224 */ /* 0x000fe200078e00ff */
[----:B0-----:R-:W-:-:S06]  /*05b0*/  @!P0 DMUL R4, R8, 8.98846567431157953865e+307 ;  /* 0x7fe0000008048828 */ /* 0x001fcc0000000000 */
[----:B------:R-:W0:Y:S04]  /*05c0*/  MUFU.RCP64H R15, R5 ;  /* 0x00000005000f7308 */ /* 0x000e280000001800 */
[----:B------:R-:W-:Y:S01]  /*05d0*/  @!P0 LOP3.LUT R24, R5, 0x7ff00000, RZ, 0xc0, !PT ;  /* 0x7ff0000005188812 */ /* 0x000fe200078ec0ff */
[----:B0-----:R-:W-:-:S08]  /*05e0*/  DFMA R8, R14, -R4, 1 ;  /* 0x3ff000000e08742b */ /* 0x001fd00000000804 */
[----:B------:R-:W-:-:S08]  /*05f0*/  DFMA R8, R8, R8, R8 ;  /* 0x000000080808722b */ /* 0x000fd00000000008 */
[----:B------:R-:W-:Y:S01]  /*0600*/  DFMA R14, R14, R8, R14 ;  /* 0x000000080e0e722b */ /* 0x000fe2000000000e */
[----:B------:R-:W-:Y:S01]  /*0610*/  LOP3.LUT R9, R21, 0x800fffff, R7, 0xf8, !PT ;  /* 0x800fffff15097812 */ /* 0x000fe200078ef807 */
[----:B------:R-:W-:-:S06]  /*0620*/  IMAD.MOV.U32 R8, RZ, RZ, R6 ;  /* 0x000000ffff087224 */ /* 0x000fcc00078e0006 */
[----:B------:R-:W-:Y:S02]  /*0630*/  DFMA R16, R14, -R4, 1 ;  /* 0x3ff000000e10742b */ /* 0x000fe40000000804 */
[----:B------:R-:W-:-:S06]  /*0640*/  @!P2 DFMA R8, R8, 2, -R18 ;  /* 0x400000000808a82b */ /* 0x000fcc0000000812 */
[----:B------:R-:W-:-:S04]  /*0650*/  DFMA R16, R14, R16, R14 ;  /* 0x000000100e10722b */ /* 0x000fc8000000000e */
[----:B------:R-:W-:-:S04]  /*0660*/  @!P2 LOP3.LUT R25, R9, 0x7ff00000, RZ, 0xc0, !PT ;  /* 0x7ff000000919a812 */ /* 0x000fc800078ec0ff */
[----:B------:R-:W-:Y:S01]  /*0670*/  DMUL R14, R16, R8 ;  /* 0x00000008100e7228 */ /* 0x000fe20000000000 */
[----:B------:R-:W-:-:S05]  /*0680*/  VIADD R26, R25, 0xffffffff ;  /* 0xffffffff191a7836 */ /* 0x000fca0000000000 */
[----:B------:R-:W-:Y:S01]  /*0690*/  ISETP.GT.U32.AND P0, PT, R26, 0x7feffffe, PT ;  /* 0x7feffffe1a00780c */ /* 0x000fe20003f04070 */
[----:B------:R-:W-:Y:S01]  /*06a0*/  VIADD R26, R24, 0xffffffff ;  /* 0xffffffff181a7836 */ /* 0x000fe20000000000 */
[----:B------:R-:W-:-:S04]  /*06b0*/  DFMA R18, R14, -R4, R8 ;  /* 0x800000040e12722b */ /* 0x000fc80000000008 */
[----:B------:R-:W-:-:S04]  /*06c0*/  ISETP.GT.U32.OR P0, PT, R26, 0x7feffffe, P0 ;  /* 0x7feffffe1a00780c */ /* 0x000fc80000704470 */
[----:B------:R-:W-:-:S09]  /*06d0*/  DFMA R18, R16, R18, R14 ;  /* 0x000000121012722b */ /* 0x000fd2000000000e */
[----:B------:R-:W-:Y:S05]  /*06e0*/  @P0 BRA `(.L_x_7) ;  /* 0x0000000000600947 */ /* 0x000fea0003800000 */
[----:B------:R-:W-:Y:S01]  /*06f0*/  VIADDMNMX R20, R23, -R20, 0xb9600000, !PT ;  /* 0xb960000017147446 */ /* 0x000fe20007800914 */
[----:B------:R-:W-:-:S03]  /*0700*/  IMAD.MOV.U32 R6, RZ, RZ, RZ ;  /* 0x000000ffff067224 */ /* 0x000fc600078e00ff */
[----:B------:R-:W-:-:S05]  /*0710*/  VIMNMX R20, PT, PT, R20, 0x46a00000, PT ;  /* 0x46a0000014147848 */ /* 0x000fca0003fe0100 */
[----:B------:R-:W-:-:S04]  /*0720*/  IMAD.IADD R20, R20, 0x1, -R21 ;  /* 0x0000000114147824 */ /* 0x000fc800078e0a15 */
[----:B------:R-:W-:-:S06]  /*0730*/  VIADD R7, R20, 0x7fe00000 ;  /* 0x7fe0000014077836 */ /* 0x000fcc0000000000 */
[----:B------:R-:W-:-:S10]  /*0740*/  DMUL R14, R18, R6 ;  /* 0x00000006120e7228 */ /* 0x000fd40000000000 */
[----:B------:R-:W-:-:S13]  /*0750*/  FSETP.GTU.AND P0, PT, |R15|, 1.469367938527859385e-39, PT ;  /* 0x001000000f00780b */ /* 0x000fda0003f0c200 */
[----:B------:R-:W-:Y:S05]  /*0760*/  @P0 BRA `(.L_x_8) ;  /* 0x0000000000980947 */ /* 0x000fea0003800000 */
[----:B------:R-:W-:Y:S01]  /*0770*/  DFMA R4, R18, -R4, R8 ;  /* 0x800000041204722b */ /* 0x000fe20000000008 */
[----:B------:R-:W-:-:S09]  /*0780*/  IMAD.MOV.U32 R6, RZ, RZ, RZ ;  /* 0x000000ffff067224 */ /* 0x000fd200078e00ff */
[C---:B------:R-:W-:Y:S02]  /*0790*/  FSETP.NEU.AND P0, PT, R5.reuse, RZ, PT ;  /* 0x000000ff0500720b */ /* 0x040fe40003f0d000 */
[----:B------:R-:W-:-:S04]  /*07a0*/  LOP3.LUT R9, R5, 0x80000000, R3, 0x48, !PT ;  /* 0x8000000005097812 */ /* 0x000fc800078e4803 */
[----:B------:R-:W-:-:S07]  /*07b0*/  LOP3.LUT R7, R9, R7, RZ, 0xfc, !PT ;  /* 0x0000000709077212 */ /* 0x000fce00078efcff */
[----:B------:R-:W-:Y:S05]  /*07c0*/  @!P0 BRA `(.L_x_8) ;  /* 0x0000000000808947 */ /* 0x000fea0003800000 */
[----:B------:R-:W-:Y:S01]  /*07d0*/  IMAD.MOV R3, RZ, RZ, -R20 ;  /* 0x000000ffff037224 */ /* 0x000fe200078e0a14 */
[----:B------:R-:W-:Y:S01]  /*07e0*/  DMUL.RP R6, R18, R6 ;  /* 0x0000000612067228 */ /* 0x000fe20000008000 */
[----:B------:R-:W-:-:S06]  /*07f0*/  IMAD.MOV.U32 R2, RZ, RZ, RZ ;  /* 0x000000ffff027224 */ /* 0x000fcc00078e00ff */
[----:B------:R-:W-:-:S03]  /*0800*/  DFMA R2, R14, -R2, R18 ;  /* 0x800000020e02722b */ /* 0x000fc60000000012 */
[----:B------:R-:W-:-:S03]  /*0810*/  LOP3.LUT R9, R7, R9, RZ, 0x3c, !PT ;  /* 0x0000000907097212 */ /* 0x000fc600078e3cff */
[----:B------:R-:W-:-:S04]  /*0820*/  IADD3 R2, PT, PT, -R20, -0x43300000, RZ ;  /* 0xbcd0000014027810 */ /* 0x000fc80007ffe1ff */
[----:B------:R-:W-:-:S04]  /*0830*/  FSETP.NEU.AND P0, PT, |R3|, R2, PT ;  /* 0x000000020300720b */ /* 0x000fc80003f0d200 */
[----:B------:R-:W-:Y:S02]  /*0840*/  FSEL R14, R6, R14, !P0 ;  /* 0x0000000e060e7208 */ /* 0x000fe40004000000 */
[----:B------:R-:W-:Y:S01]  /*0850*/  FSEL R15, R9, R15, !P0 ;  /* 0x0000000f090f7208 */ /* 0x000fe20004000000 */
[----:B------:R-:W-:Y:S06]  /*0860*/  BRA `(.L_x_8) ;  /* 0x0000000000587947 */ /* 0x000fec0003800000 */
.L_x_7:
[----:B------:R-:W-:-:S14]  /*0870*/  DSETP.NAN.AND P0, PT, R6, R6, PT ;  /* 0x000000060600722a */ /* 0x000fdc0003f08000 */
[----:B------:R-:W-:Y:S05]  /*0880*/  @P0 BRA `(.L_x_9) ;  /* 0x0000000000480947 */ /* 0x000fea0003800000 */
[----:B------:R-:W0:Y:S02]  /*0890*/  LDC.64 R4, c[0x0][0x398] ;  /* 0x0000e600ff047b82 */ /* 0x000e240000000a00 */
[----:B0-----:R-:W-:-:S14]  /*08a0*/  DSETP.NAN.AND P0, PT, R4, R4, PT ;  /* 0x000000040400722a */ /* 0x001fdc0003f08000 */
[----:B------:R-:W-:Y:S05]  /*08b0*/  @P0 BRA `(.L_x_10) ;  /* 0x0000000000300947 */ /* 0x000fea0003800000 */
[----:B------:R-:W-:Y:S01]  /*08c0*/  ISETP.NE.AND P0, PT, R25, R24, PT ;  /* 0x000000181900720c */ /* 0x000fe20003f05270 */
[----:B------:R-:W-:Y:S02]  /*08d0*/  IMAD.MOV.U32 R14, RZ, RZ, 0x0 ;  /* 0x00000000ff0e7424 */ /* 0x000fe400078e00ff */
[----:B------:R-:W-:-:S10]  /*08e0*/  IMAD.MOV.U32 R15, RZ, RZ, -0x80000 ;  /* 0xfff80000ff0f7424 */ /* 0x000fd400078e00ff */
[----:B------:R-:W-:Y:S05]  /*08f0*/  @!P0 BRA `(.L_x_8) ;  /* 0x0000000000348947 */ /* 0x000fea0003800000 */
[----:B------:R-:W-:Y:S02]  /*0900*/  ISETP.NE.AND P0, PT, R25, 0x7ff00000, PT ;  /* 0x7ff000001900780c */ /* 0x000fe40003f05270 */
[----:B------:R-:W-:Y:S02]  /*0910*/  LOP3.LUT R15, R7, 0x80000000, R3, 0x48, !PT ;  /* 0x80000000070f7812 */ /* 0x000fe400078e4803 */
[----:B------:R-:W-:-:S13]  /*0920*/  ISETP.EQ.OR P0, PT, R24, RZ, !P0 ;  /* 0x000000ff1800720c */ /* 0x000fda0004702670 */
[----:B------:R-:W-:Y:S01]  /*0930*/  @P0 LOP3.LUT R2, R15, 0x7ff00000, RZ, 0xfc, !PT ;  /* 0x7ff000000f020812 */ /* 0x000fe200078efcff */
[----:B------:R-:W-:Y:S02]  /*0940*/  @!P0 IMAD.MOV.U32 R14, RZ, RZ, RZ ;  /* 0x000000ffff0e8224 */ /* 0x000fe400078e00ff */
[----:B------:R-:W-:Y:S02]  /*0950*/  @P0 IMAD.MOV.U32 R14, RZ, RZ, RZ ;  /* 0x000000ffff0e0224 */ /* 0x000fe400078e00ff */
[----:B------:R-:W-:Y:S01]  /*0960*/  @P0 IMAD.MOV.U32 R15, RZ, RZ, R2 ;  /* 0x000000ffff0f0224 */ /* 0x000fe200078e0002 */
[----:B------:R-:W-:Y:S06]  /*0970*/  BRA `(.L_x_8) ;  /* 0x0000000000147947 */ /* 0x000fec0003800000 */
.L_x_10:
[----:B------:R-:W-:Y:S01]  /*0980*/  LOP3.LUT R15, R3, 0x80000, RZ, 0xfc, !PT ;  /* 0x00080000030f7812 */ /* 0x000fe200078efcff */
[----:B------:R-:W-:Y:S01]  /*0990*/  IMAD.MOV.U32 R14, RZ, RZ, R2 ;  /* 0x000000ffff0e7224 */ /* 0x000fe200078e0002 */
[----:B------:R-:W-:Y:S06]  /*09a0*/  BRA `(.L_x_8) ;  /* 0x0000000000087947 */ /* 0x000fec0003800000 */
.L_x_9:
[----:B------:R-:W-:Y:S01]  /*09b0*/  LOP3.LUT R15, R7, 0x80000, RZ, 0xfc, !PT ;  /* 0x00080000070f7812 */ /* 0x000fe200078efcff */
[----:B------:R-:W-:-:S07]  /*09c0*/  IMAD.MOV.U32 R14, RZ, RZ, R6 ;  /* 0x000000ffff0e7224 */ /* 0x000fce00078e0006 */
.L_x_8:
[----:B------:R-:W-:Y:S02]  /*09d0*/  IMAD.MOV.U32 R23, RZ, RZ, 0x0 ;  /* 0x00000000ff177424 */ /* 0x000fe400078e00ff */
[----:B------:R-:W-:Y:S02]  /*09e0*/  IMAD.MOV.U32 R2, RZ, RZ, R14 ;  /* 0x000000ffff027224 */ /* 0x000fe400078e000e */
[----:B------:R-:W-:Y:S01]  /*09f0*/  IMAD.MOV.U32 R3, RZ, RZ, R15 ;  /* 0x000000ffff037224 */ /* 0x000fe200078e000f */
[----:B------:R-:W-:Y:S06]  /*0a00*/  RET.REL.NODEC R22 `(_Z19compute_temperaturePdS_S_didd) ;  /* 0xfffffff4167c7950 */ /* 0x000fec0003c3ffff */
.L_x_11:
        /* <DEDUP_REMOVED lines=15> */
.L_x_12:


//--------------------- .nv.shared._Z10reduce_maxPdS_i --------------------------
	.section	.nv.shared._Z10reduce_maxPdS_i,"aw",@nobits
	.sectionflags	@""
	.align	16
	.zero		1024


//--------------------- .nv.shared.reserved.0     --------------------------
	.section	.nv.shared.reserved.0,"aw",@nobits
	.weak		__nv_reservedSMEM_offset_0_alias
	.size		__nv_reservedSMEM_offset_0_alias, 0, 64
	.other		__nv_reservedSMEM_offset_0_alias,@"STO_CUDA_RESERVED_SHARED STV_DEFAULT"
__nv_reservedSMEM_offset_0_alias:
	.zero		0
	.zero		64


//--------------------- .nv.shared._Z12compute_diffPdS_S_i --------------------------
	.section	.nv.shared._Z12compute_diffPdS_S_i,"aw",@nobits
	.sectionflags	@""
	.align	16
	.zero		1024


//--------------------- .nv.shared._Z19compute_temperaturePdS_S_didd --------------------------
	.section	.nv.shared._Z19compute_temperaturePdS_S_didd,"aw",@nobits
	.sectionflags	@""
	.align	16
	.zero		1024


//--------------------- .nv.constant0._Z10reduce_maxPdS_i --------------------------
	.section	.nv.constant0._Z10reduce_maxPdS_i,"a",@progbits
	.sectionflags	@""
	.align	4
.nv.constant0._Z10reduce_maxPdS_i:
	.zero		916


//--------------------- .nv.constant0._Z12compute_diffPdS_S_i --------------------------
	.section	.nv.constant0._Z12compute_diffPdS_S_i,"a",@progbits
	.sectionflags	@""
	.align	4
.nv.constant0._Z12compute_diffPdS_S_i:
	.zero		924


//--------------------- .nv.constant0._Z19compute_temperaturePdS_S_didd --------------------------
	.section	.nv.constant0._Z19compute_temperaturePdS_S_didd,"a",@progbits
	.sectionflags	@""
	.align	4
.nv.constant0._Z19compute_temperaturePdS_S_didd:
	.zero		952


//--------------------- SYMBOLS --------------------------

	.type		.nv.reservedSmem.offset0,@object
	.size		.nv.reservedSmem.offset0,0x4
	.type		.nv.reservedSmem.cap,@object
	.size		.nv.reservedSmem.cap,0x4
